//
// Generated by NVIDIA NVVM Compiler
//
// Compiler Build ID: CL-36424714
// Cuda compilation tools, release 13.0, V13.0.88
// Based on NVVM 20.0.0
//

.version 9.0
.target sm_100
.address_size 64

	// .globl	_Z4testPiiPjjPyy

.visible .entry _Z4testPiiPjjPyy(
	.param .u64 .ptr .align 1 _Z4testPiiPjjPyy_param_0,
	.param .u32 _Z4testPiiPjjPyy_param_1,
	.param .u64 .ptr .align 1 _Z4testPiiPjjPyy_param_2,
	.param .u32 _Z4testPiiPjjPyy_param_3,
	.param .u64 .ptr .align 1 _Z4testPiiPjjPyy_param_4,
	.param .u64 _Z4testPiiPjjPyy_param_5
)
{
	.reg .b32 	%r<5>;
	.reg .b64 	%rd<9>;

	ld.param.u64 	%rd1, [_Z4testPiiPjjPyy_param_0];
	ld.param.u32 	%r1, [_Z4testPiiPjjPyy_param_1];
	ld.param.u64 	%rd2, [_Z4testPiiPjjPyy_param_2];
	ld.param.u32 	%r2, [_Z4testPiiPjjPyy_param_3];
	ld.param.u64 	%rd3, [_Z4testPiiPjjPyy_param_4];
	ld.param.u64 	%rd4, [_Z4testPiiPjjPyy_param_5];
	cvta.to.global.u64 	%rd5, %rd3;
	cvta.to.global.u64 	%rd6, %rd2;
	cvta.to.global.u64 	%rd7, %rd1;
	atom.global.or.b32 	%r3, [%rd7], %r1;
	atom.global.or.b32 	%r4, [%rd6], %r2;
	atom.global.or.b64 	%rd8, [%rd5], %rd4;
	ret;

}


// ===== COMPILED SASS (sm_100) =====

	.target	sm_100

	.elftype	@"ET_EXEC"


//--------------------- .note.nv.tkinfo           --------------------------
	.section	.note.nv.tkinfo,"",@"SHT_NOTE"
	.sectionflags	@"SHF_NOTE_NV_TKINFO"
	.tkinfo
        /*0018*/ 	.word	0x00000002
        /*0030*/ 	.string	""
        /*0030*/ 	.string	"ptxas"
        /*0030*/ 	.string	"Cuda compilation tools, release 13.0, V13.0.88"
        /*0030*/ 	.string	"Build cuda_13.0.r13.0/compiler.36424714_0"
        /*0030*/ 	.string	"-arch sm_100 -m 64 "



//--------------------- .note.nv.cuinfo           --------------------------
	.section	.note.nv.cuinfo,"",@"SHT_NOTE"
	.sectionflags	@"SHF_NOTE_NV_CUINFO"
        /*0018*/ 	.short	0x0002
        /*001a*/ 	.short	0x0064
        /*001c*/ 	.short	0x0082
	.zero		2


//--------------------- .nv.info                  --------------------------
	.section	.nv.info,"",@"SHT_CUDA_INFO"
	.align	4


	//----- nvinfo : EIATTR_REGCOUNT
	.align		4
        /*0000*/ 	.byte	0x04, 0x2f
        /*0002*/ 	.short	(.L_1 - .L_0)
	.align		4
.L_0:
        /*0004*/ 	.word	index@(_Z4testPiiPjjPyy)
        /*0008*/ 	.word	0x00000010


	//----- nvinfo : EIATTR_FRAME_SIZE
	.align		4
.L_1:
        /*000c*/ 	.byte	0x04, 0x11
        /*000e*/ 	.short	(.L_3 - .L_2)
	.align		4
.L_2:
        /*0010*/ 	.word	index@(_Z4testPiiPjjPyy)
        /*0014*/ 	.word	0x00000000


	//----- nvinfo : EIATTR_MIN_STACK_SIZE
	.align		4
.L_3:
        /*0018*/ 	.byte	0x04, 0x12
        /*001a*/ 	.short	(.L_5 - .L_4)
	.align		4
.L_4:
        /*001c*/ 	.word	index@(_Z4testPiiPjjPyy)
        /*0020*/ 	.word	0x00000000
.L_5:


//--------------------- .nv.compat                --------------------------
	.section	.nv.compat,"",@"SHT_CUDA_COMPAT_INFO"
	.align	4
        /*0000*/ 	.byte	0x02, 0x09, 0x00, 0x00, 0x02, 0x02, 0x01, 0x00, 0x02, 0x05, 0x05, 0x00, 0x03, 0x07, 0x01, 0x01
        /*0010*/ 	.byte	0x02, 0x03, 0x00, 0x00, 0x02, 0x06, 0x01, 0x00, 0x04, 0x0b, 0x08, 0x00, 0x09, 0x00, 0x00, 0x00
        /*0020*/ 	.byte	0x00, 0x00, 0x00, 0x00


//--------------------- .nv.info._Z4testPiiPjjPyy --------------------------
	.section	.nv.info._Z4testPiiPjjPyy,"",@"SHT_CUDA_INFO"
	.sectionflags	@""
	.align	4


	//----- nvinfo : EIATTR_CUDA_API_VERSION
	.align		4
        /*0000*/ 	.byte	0x04, 0x37
        /*0002*/ 	.short	(.L_7 - .L_6)
.L_6:
        /*0004*/ 	.word	0x00000082


	//----- nvinfo : EIATTR_KPARAM_INFO
	.align		4
.L_7:
        /*0008*/ 	.byte	0x04, 0x17
        /*000a*/ 	.short	(.L_9 - .L_8)
.L_8:
        /*000c*/ 	.word	0x00000000
        /*0010*/ 	.short	0x0005
        /*0012*/ 	.short	0x0028
        /*0014*/ 	.byte	0x00, 0xf0, 0x21, 0x00


	//----- nvinfo : EIATTR_KPARAM_INFO
	.align		4
.L_9:
        /*0018*/ 	.byte	0x04, 0x17
        /*001a*/ 	.short	(.L_11 - .L_10)
.L_10:
        /*001c*/ 	.word	0x00000000
        /*0020*/ 	.short	0x0004
        /*0022*/ 	.short	0x0020
        /*0024*/ 	.byte	0x00, 0xf5, 0x21, 0x00


	//----- nvinfo : EIATTR_KPARAM_INFO
	.align		4
.L_11:
        /*0028*/ 	.byte	0x04, 0x17
        /*002a*/ 	.short	(.L_13 - .L_12)
.L_12:
        /*002c*/ 	.word	0x00000000
        /*0030*/ 	.short	0x0003
        /*0032*/ 	.short	0x0018
        /*0034*/ 	.byte	0x00, 0xf0, 0x11, 0x00


	//----- nvinfo : EIATTR_KPARAM_INFO
	.align		4
.L_13:
        /*0038*/ 	.byte	0x04, 0x17
        /*003a*/ 	.short	(.L_15 - .L_14)
.L_14:
        /*003c*/ 	.word	0x00000000
        /*0040*/ 	.short	0x0002
        /*0042*/ 	.short	0x0010
        /*0044*/ 	.byte	0x00, 0xf5, 0x21, 0x00


	//----- nvinfo : EIATTR_KPARAM_INFO
	.align		4
.L_15:
        /*0048*/ 	.byte	0x04, 0x17
        /*004a*/ 	.short	(.L_17 - .L_16)
.L_16:
        /*004c*/ 	.word	0x00000000
        /*0050*/ 	.short	0x0001
        /*0052*/ 	.short	0x0008
        /*0054*/ 	.byte	0x00, 0xf0, 0x11, 0x00


	//----- nvinfo : EIATTR_KPARAM_INFO
	.align		4
.L_17:
        /*0058*/ 	.byte	0x04, 0x17
        /*005a*/ 	.short	(.L_19 - .L_18)
.L_18:
        /*005c*/ 	.word	0x00000000
        /*0060*/ 	.short	0x0000
        /*0062*/ 	.short	0x0000
        /*0064*/ 	.byte	0x00, 0xf5, 0x21, 0x00


	//----- nvinfo : EIATTR_SPARSE_MMA_MASK
	.align		4
.L_19:
        /*0068*/ 	.byte	0x03, 0x50
        /*006a*/ 	.short	0x0000


	//----- nvinfo : EIATTR_MAXREG_COUNT
	.align		4
        /*006c*/ 	.byte	0x03, 0x1b
        /*006e*/ 	.short	0x00ff


	//----- nvinfo : EIATTR_MERCURY_ISA_VERSION
	.align		4
        /*0070*/ 	.byte	0x03, 0x5f
        /*0072*/ 	.short	0x0101


	//----- nvinfo : EIATTR_INT_WARP_WIDE_INSTR_OFFSETS
	.align		4
        /*0074*/ 	.byte	0x04, 0x31
        /*0076*/ 	.short	(.L_21 - .L_20)


	//   ....[0]....
.L_20:
        /*0078*/ 	.word	0x00000030


	//   ....[1]....
        /*007c*/ 	.word	0x00000080


	//   ....[2]....
        /*0080*/ 	.word	0x000000a0


	//----- nvinfo : EIATTR_VRC_CTA_INIT_COUNT
	.align		4
.L_21:
        /*0084*/ 	.byte	0x02, 0x4a
	.zero		1
	.zero		1


	//----- nvinfo : EIATTR_EXIT_INSTR_OFFSETS
	.align		4
        /*0088*/ 	.byte	0x04, 0x1c
        /*008a*/ 	.short	(.L_23 - .L_22)


	//   ....[0]....
.L_22:
        /*008c*/ 	.word	0x00000130


	//----- nvinfo : EIATTR_CBANK_PARAM_SIZE
	.align		4
.L_23:
        /*0090*/ 	.byte	0x03, 0x19
        /*0092*/ 	.short	0x0030


	//----- nvinfo : EIATTR_PARAM_CBANK
	.align		4
        /*0094*/ 	.byte	0x04, 0x0a
        /*0096*/ 	.short	(.L_25 - .L_24)
	.align		4
.L_24:
        /*0098*/ 	.word	index@(.nv.constant0._Z4testPiiPjjPyy)
        /*009c*/ 	.short	0x0380
        /*009e*/ 	.short	0x0030


	//----- nvinfo : EIATTR_SW_WAR
	.align		4
.L_25:
        /*00a0*/ 	.byte	0x04, 0x36
        /*00a2*/ 	.short	(.L_27 - .L_26)
.L_26:
        /*00a4*/ 	.word	0x00000008
.L_27:


//--------------------- .nv.callgraph             --------------------------
	.section	.nv.callgraph,"",@"SHT_CUDA_CALLGRAPH"
	.align	4
	.sectionentsize	8
	.align		4
        /*0000*/ 	.word	0x00000000
	.align		4
        /*0004*/ 	.word	0xffffffff
	.align		4
        /*0008*/ 	.word	0x00000000
	.align		4
        /*000c*/ 	.word	0xfffffffe
	.align		4
        /*0010*/ 	.word	0x00000000
	.align		4
        /*0014*/ 	.word	0xfffffffd
	.align		4
        /*0018*/ 	.word	0x00000000
	.align		4
        /*001c*/ 	.word	0xfffffffc


//--------------------- .text._Z4testPiiPjjPyy    --------------------------
	.section	.text._Z4testPiiPjjPyy,"ax",@progbits
	.align	128
        .global         _Z4testPiiPjjPyy
        .type           _Z4testPiiPjjPyy,@function
        .size           _Z4testPiiPjjPyy,(.L_x_1 - _Z4testPiiPjjPyy)
        .other          _Z4testPiiPjjPyy,@"STO_CUDA_ENTRY STV_DEFAULT"
_Z4testPiiPjjPyy:
.text._Z4testPiiPjjPyy:
[----:B------:R-:W-:Y:S08]  /*0000*/  LDC R1, c[0x0][0x37c] ;  /* 0x0000df00ff017b82 */ /* 0x000ff00000000800 */
[----:B------:R-:W0:Y:S01]  /*0010*/  LDC R0, c[0x0][0x388] ;  /* 0x0000e200ff007b82 */ /* 0x000e220000000800 */
[----:B------:R-:W1:Y:S01]  /*0020*/  S2R R11, SR_LANEID ;  /* 0x00000000000b7919 */ /* 0x000e620000000000 */
[----:B------:R-:W-:Y:S01]  /*0030*/  VOTEU.ANY UR4, UPT, PT ;  /* 0x0000000000047886 */ /* 0x000fe200038e0100 */
[----:B------:R-:W2:Y:S01]  /*0040*/  LDCU.64 UR6, c[0x0][0x358] ;  /* 0x00006b00ff0677ac */ /* 0x000ea20008000a00 */
[----:B------:R-:W-:-:S04]  /*0050*/  UFLO.U32 UR4, UR4 ;  /* 0x00000004000472bd */ /* 0x000fc800080e0000 */
[----:B------:R-:W3:Y:S08]  /*0060*/  LDC R10, c[0x0][0x398] ;  /* 0x0000e600ff0a7b82 */ /* 0x000ef00000000800 */
[----:B------:R-:W2:Y:S08]  /*0070*/  LDC.64 R2, c[0x0][0x380] ;  /* 0x0000e000ff027b82 */ /* 0x000eb00000000a00 */
[----:B0-----:R-:W0:Y:S08]  /*0080*/  REDUX.OR UR5, R0 ;  /* 0x00000000000573c4 */ /* 0x001e300000004000 */
[----:B------:R-:W4:Y:S08]  /*0090*/  LDC.64 R4, c[0x0][0x390] ;  /* 0x0000e400ff047b82 */ /* 0x000f300000000a00 */
[----:B---3--:R-:W3:Y:S08]  /*00a0*/  REDUX.OR UR8, R10 ;  /* 0x000000000a0873c4 */ /* 0x008ef00000004000 */
[----:B------:R-:W5:Y:S01]  /*00b0*/  LDC.64 R6, c[0x0][0x3a0] ;  /* 0x0000e800ff067b82 */ /* 0x000f620000000a00 */
[----:B-1----:R-:W-:-:S07]  /*00c0*/  ISETP.EQ.U32.AND P0, PT, R11, UR4, PT ;  /* 0x000000040b007c0c */ /* 0x002fce000bf02070 */
[----:B------:R-:W5:Y:S01]  /*00d0*/  LDC.64 R8, c[0x0][0x3a8] ;  /* 0x0000ea00ff087b82 */ /* 0x000f620000000a00 */
[----:B0-----:R-:W-:-:S05]  /*00e0*/  IMAD.U32 R11, RZ, RZ, UR5 ;  /* 0x00000005ff0b7e24 */ /* 0x001fca000f8e00ff */
[----:B--2---:R-:W-:Y:S01]  /*00f0*/  @P0 REDG.E.OR.STRONG.GPU desc[UR6][R2.64], R11 ;  /* 0x0000000b0200098e */ /* 0x004fe2000f12e106 */
[----:B---3--:R-:W-:-:S05]  /*0100*/  MOV R13, UR8 ;  /* 0x00000008000d7c02 */ /* 0x008fca0008000f00 */
[----:B----4-:R-:W-:Y:S04]  /*0110*/  @P0 REDG.E.OR.STRONG.GPU desc[UR6][R4.64], R13 ;  /* 0x0000000d0400098e */ /* 0x010fe8000f12e106 */
[----:B-----5:R-:W-:Y:S01]  /*0120*/  REDG.E.OR.64.STRONG.GPU desc[UR6][R6.64], R8 ;  /* 0x000000080600798e */ /* 0x020fe2000f12e506 */
[----:B------:R-:W-:Y:S05]  /*0130*/  EXIT ;  /* 0x000000000000794d */ /* 0x000fea0003800000 */
.L_x_0:
[----:B------:R-:W-:-:S00]  /*0140*/  BRA `(.L_x_0) ;  /* 0xfffffffc00fc7947 */ /* 0x000fc0000383ffff */
[----:B------:R-:W-:-:S00]  /*0150*/  NOP ;  /* 0x0000000000007918 */ /* 0x000fc00000000000 */
        /* <DEDUP_REMOVED lines=10> */
.L_x_1:


//--------------------- .nv.shared.reserved.0     --------------------------
	.section	.nv.shared.reserved.0,"aw",@nobits
	.weak		__nv_reservedSMEM_offset_0_alias
	.size		__nv_reservedSMEM_offset_0_alias, 0, 64
	.other		__nv_reservedSMEM_offset_0_alias,@"STO_CUDA_RESERVED_SHARED STV_DEFAULT"
__nv_reservedSMEM_offset_0_alias:
	.zero		0
	.zero		64


//--------------------- .nv.constant0._Z4testPiiPjjPyy --------------------------
	.section	.nv.constant0._Z4testPiiPjjPyy,"a",@progbits
	.sectionflags	@""
	.align	4
.nv.constant0._Z4testPiiPjjPyy:
	.zero		944


//--------------------- SYMBOLS --------------------------

	.type		.nv.reservedSmem.offset0,@object
	.size		.nv.reservedSmem.offset0,0x4
